//
// Generated by NVIDIA NVVM Compiler
//
// Compiler Build ID: CL-36424714
// Cuda compilation tools, release 13.0, V13.0.88
// Based on NVVM 20.0.0
//

.version 9.0
.target sm_100
.address_size 64

	// .globl	_Z6matmuliPKfS0_Pf

.visible .entry _Z6matmuliPKfS0_Pf(
	.param .u32 _Z6matmuliPKfS0_Pf_param_0,
	.param .u64 .ptr .align 1 _Z6matmuliPKfS0_Pf_param_1,
	.param .u64 .ptr .align 1 _Z6matmuliPKfS0_Pf_param_2,
	.param .u64 .ptr .align 1 _Z6matmuliPKfS0_Pf_param_3
)
{
	.reg .pred 	%p<10>;
	.reg .b32 	%r<40>;
	.reg .b32 	%f<67>;
	.reg .b64 	%rd<67>;

	ld.param.u32 	%r18, [_Z6matmuliPKfS0_Pf_param_0];
	ld.param.u64 	%rd14, [_Z6matmuliPKfS0_Pf_param_1];
	ld.param.u64 	%rd15, [_Z6matmuliPKfS0_Pf_param_2];
	cvta.to.global.u64 	%rd1, %rd15;
	cvta.to.global.u64 	%rd2, %rd14;
	mov.u32 	%r19, %ctaid.y;
	mov.u32 	%r20, %ntid.y;
	mov.u32 	%r21, %tid.y;
	mad.lo.s32 	%r1, %r19, %r20, %r21;
	mov.u32 	%r22, %ctaid.x;
	mov.u32 	%r23, %ntid.x;
	mov.u32 	%r24, %tid.x;
	mad.lo.s32 	%r2, %r22, %r23, %r24;
	max.s32 	%r25, %r1, %r2;
	setp.ge.s32 	%p1, %r25, %r18;
	@%p1 bra 	$L__BB0_13;
	mul.lo.s32 	%r3, %r1, %r18;
	and.b32  	%r4, %r18, 7;
	setp.lt.u32 	%p2, %r18, 8;
	mov.f32 	%f66, 0f00000000;
	mov.b32 	%r38, 0;
	@%p2 bra 	$L__BB0_4;
	and.b32  	%r38, %r18, 2147483640;
	neg.s32 	%r36, %r38;
	mul.wide.s32 	%rd16, %r18, 4;
	add.s64 	%rd3, %rd1, %rd16;
	shl.b32 	%r7, %r18, 3;
	mul.wide.s32 	%rd17, %r18, 8;
	add.s64 	%rd4, %rd1, %rd17;
	mul.wide.s32 	%rd18, %r18, 12;
	add.s64 	%rd5, %rd1, %rd18;
	mul.wide.s32 	%rd19, %r18, 16;
	add.s64 	%rd6, %rd1, %rd19;
	mul.wide.s32 	%rd20, %r18, 20;
	add.s64 	%rd7, %rd1, %rd20;
	mul.wide.s32 	%rd21, %r18, 24;
	add.s64 	%rd8, %rd1, %rd21;
	mul.wide.s32 	%rd22, %r18, 28;
	add.s64 	%rd9, %rd1, %rd22;
	mul.wide.u32 	%rd23, %r3, 4;
	add.s64 	%rd24, %rd23, %rd2;
	add.s64 	%rd66, %rd24, 16;
	mov.f32 	%f66, 0f00000000;
	mov.u32 	%r35, %r2;
$L__BB0_3:
	.pragma "nounroll";
	mul.wide.s32 	%rd25, %r35, 4;
	add.s64 	%rd26, %rd3, %rd25;
	add.s64 	%rd27, %rd4, %rd25;
	add.s64 	%rd28, %rd5, %rd25;
	add.s64 	%rd29, %rd6, %rd25;
	add.s64 	%rd30, %rd7, %rd25;
	add.s64 	%rd31, %rd8, %rd25;
	add.s64 	%rd32, %rd9, %rd25;
	add.s64 	%rd33, %rd1, %rd25;
	ld.global.f32 	%f16, [%rd66+-16];
	ld.global.f32 	%f17, [%rd33];
	fma.rn.f32 	%f18, %f16, %f17, %f66;
	ld.global.f32 	%f19, [%rd66+-12];
	ld.global.f32 	%f20, [%rd26];
	fma.rn.f32 	%f21, %f19, %f20, %f18;
	ld.global.f32 	%f22, [%rd66+-8];
	ld.global.f32 	%f23, [%rd27];
	fma.rn.f32 	%f24, %f22, %f23, %f21;
	ld.global.f32 	%f25, [%rd66+-4];
	ld.global.f32 	%f26, [%rd28];
	fma.rn.f32 	%f27, %f25, %f26, %f24;
	ld.global.f32 	%f28, [%rd66];
	ld.global.f32 	%f29, [%rd29];
	fma.rn.f32 	%f30, %f28, %f29, %f27;
	ld.global.f32 	%f31, [%rd66+4];
	ld.global.f32 	%f32, [%rd30];
	fma.rn.f32 	%f33, %f31, %f32, %f30;
	ld.global.f32 	%f34, [%rd66+8];
	ld.global.f32 	%f35, [%rd31];
	fma.rn.f32 	%f36, %f34, %f35, %f33;
	ld.global.f32 	%f37, [%rd66+12];
	ld.global.f32 	%f38, [%rd32];
	fma.rn.f32 	%f66, %f37, %f38, %f36;
	add.s32 	%r36, %r36, 8;
	add.s32 	%r35, %r35, %r7;
	add.s64 	%rd66, %rd66, 32;
	setp.ne.s32 	%p3, %r36, 0;
	@%p3 bra 	$L__BB0_3;
$L__BB0_4:
	setp.eq.s32 	%p4, %r4, 0;
	@%p4 bra 	$L__BB0_12;
	and.b32  	%r13, %r18, 3;
	setp.lt.u32 	%p5, %r4, 4;
	@%p5 bra 	$L__BB0_7;
	add.s32 	%r27, %r38, %r3;
	mul.wide.u32 	%rd34, %r27, 4;
	add.s64 	%rd35, %rd2, %rd34;
	ld.global.f32 	%f40, [%rd35];
	mad.lo.s32 	%r28, %r38, %r18, %r2;
	mul.wide.s32 	%rd36, %r28, 4;
	add.s64 	%rd37, %rd1, %rd36;
	ld.global.f32 	%f41, [%rd37];
	fma.rn.f32 	%f42, %f40, %f41, %f66;
	cvt.u64.u32 	%rd38, %r3;
	cvt.u64.u32 	%rd39, %r38;
	add.s64 	%rd40, %rd39, %rd38;
	shl.b64 	%rd41, %rd40, 2;
	add.s64 	%rd42, %rd2, %rd41;
	ld.global.f32 	%f43, [%rd42+4];
	mul.wide.s32 	%rd43, %r18, 4;
	add.s64 	%rd44, %rd37, %rd43;
	ld.global.f32 	%f44, [%rd44];
	fma.rn.f32 	%f45, %f43, %f44, %f42;
	ld.global.f32 	%f46, [%rd42+8];
	add.s64 	%rd45, %rd44, %rd43;
	ld.global.f32 	%f47, [%rd45];
	fma.rn.f32 	%f48, %f46, %f47, %f45;
	ld.global.f32 	%f49, [%rd42+12];
	add.s64 	%rd46, %rd45, %rd43;
	ld.global.f32 	%f50, [%rd46];
	fma.rn.f32 	%f66, %f49, %f50, %f48;
	add.s32 	%r38, %r38, 4;
$L__BB0_7:
	setp.eq.s32 	%p6, %r13, 0;
	@%p6 bra 	$L__BB0_12;
	setp.eq.s32 	%p7, %r13, 1;
	@%p7 bra 	$L__BB0_10;
	add.s32 	%r29, %r38, %r3;
	mul.wide.u32 	%rd47, %r29, 4;
	add.s64 	%rd48, %rd2, %rd47;
	ld.global.f32 	%f52, [%rd48];
	mad.lo.s32 	%r30, %r38, %r18, %r2;
	mul.wide.s32 	%rd49, %r30, 4;
	add.s64 	%rd50, %rd1, %rd49;
	ld.global.f32 	%f53, [%rd50];
	fma.rn.f32 	%f54, %f52, %f53, %f66;
	cvt.u64.u32 	%rd51, %r3;
	cvt.u64.u32 	%rd52, %r38;
	add.s64 	%rd53, %rd52, %rd51;
	shl.b64 	%rd54, %rd53, 2;
	add.s64 	%rd55, %rd2, %rd54;
	ld.global.f32 	%f55, [%rd55+4];
	mul.wide.s32 	%rd56, %r18, 4;
	add.s64 	%rd57, %rd50, %rd56;
	ld.global.f32 	%f56, [%rd57];
	fma.rn.f32 	%f66, %f55, %f56, %f54;
	add.s32 	%r38, %r38, 2;
$L__BB0_10:
	and.b32  	%r31, %r18, 1;
	setp.eq.b32 	%p8, %r31, 1;
	not.pred 	%p9, %p8;
	@%p9 bra 	$L__BB0_12;
	add.s32 	%r32, %r38, %r3;
	mul.wide.u32 	%rd58, %r32, 4;
	add.s64 	%rd59, %rd2, %rd58;
	ld.global.f32 	%f57, [%rd59];
	mad.lo.s32 	%r33, %r38, %r18, %r2;
	mul.wide.s32 	%rd60, %r33, 4;
	add.s64 	%rd61, %rd1, %rd60;
	ld.global.f32 	%f58, [%rd61];
	fma.rn.f32 	%f66, %f57, %f58, %f66;
$L__BB0_12:
	ld.param.u64 	%rd65, [_Z6matmuliPKfS0_Pf_param_3];
	add.s32 	%r34, %r3, %r2;
	cvta.to.global.u64 	%rd62, %rd65;
	mul.wide.s32 	%rd63, %r34, 4;
	add.s64 	%rd64, %rd62, %rd63;
	st.global.f32 	[%rd64], %f66;
$L__BB0_13:
	ret;

}


// ===== COMPILED SASS (sm_100) =====

	.target	sm_100

	.elftype	@"ET_EXEC"


//--------------------- .note.nv.tkinfo           --------------------------
	.section	.note.nv.tkinfo,"",@"SHT_NOTE"
	.sectionflags	@"SHF_NOTE_NV_TKINFO"
	.tkinfo
        /*0018*/ 	.word	0x00000002
        /*0030*/ 	.string	""
        /*0030*/ 	.string	"ptxas"
        /*0030*/ 	.string	"Cuda compilation tools, release 13.0, V13.0.88"
        /*0030*/ 	.string	"Build cuda_13.0.r13.0/compiler.36424714_0"
        /*0030*/ 	.string	"-arch sm_100 -m 64 "



//--------------------- .note.nv.cuinfo           --------------------------
	.section	.note.nv.cuinfo,"",@"SHT_NOTE"
	.sectionflags	@"SHF_NOTE_NV_CUINFO"
        /*0018*/ 	.short	0x0002
        /*001a*/ 	.short	0x0064
        /*001c*/ 	.short	0x0082
	.zero		2


//--------------------- .nv.info                  --------------------------
	.section	.nv.info,"",@"SHT_CUDA_INFO"
	.align	4


	//----- nvinfo : EIATTR_REGCOUNT
	.align		4
        /*0000*/ 	.byte	0x04, 0x2f
        /*0002*/ 	.short	(.L_1 - .L_0)
	.align		4
.L_0:
        /*0004*/ 	.word	index@(_Z6matmuliPKfS0_Pf)
        /*0008*/ 	.word	0x0000001e


	//----- nvinfo : EIATTR_FRAME_SIZE
	.align		4
.L_1:
        /*000c*/ 	.byte	0x04, 0x11
        /*000e*/ 	.short	(.L_3 - .L_2)
	.align		4
.L_2:
        /*0010*/ 	.word	index@(_Z6matmuliPKfS0_Pf)
        /*0014*/ 	.word	0x00000000


	//----- nvinfo : EIATTR_MIN_STACK_SIZE
	.align		4
.L_3:
        /*0018*/ 	.byte	0x04, 0x12
        /*001a*/ 	.short	(.L_5 - .L_4)
	.align		4
.L_4:
        /*001c*/ 	.word	index@(_Z6matmuliPKfS0_Pf)
        /*0020*/ 	.word	0x00000000
.L_5:


//--------------------- .nv.compat                --------------------------
	.section	.nv.compat,"",@"SHT_CUDA_COMPAT_INFO"
	.align	4
        /*0000*/ 	.byte	0x02, 0x09, 0x00, 0x00, 0x02, 0x02, 0x01, 0x00, 0x02, 0x05, 0x05, 0x00, 0x03, 0x07, 0x01, 0x01
        /*0010*/ 	.byte	0x02, 0x03, 0x00, 0x00, 0x02, 0x06, 0x01, 0x00, 0x04, 0x0b, 0x08, 0x00, 0x09, 0x00, 0x00, 0x00
        /*0020*/ 	.byte	0x00, 0x00, 0x00, 0x00


//--------------------- .nv.info._Z6matmuliPKfS0_Pf --------------------------
	.section	.nv.info._Z6matmuliPKfS0_Pf,"",@"SHT_CUDA_INFO"
	.sectionflags	@""
	.align	4


	//----- nvinfo : EIATTR_CUDA_API_VERSION
	.align		4
        /*0000*/ 	.byte	0x04, 0x37
        /*0002*/ 	.short	(.L_7 - .L_6)
.L_6:
        /*0004*/ 	.word	0x00000082


	//----- nvinfo : EIATTR_KPARAM_INFO
	.align		4
.L_7:
        /*0008*/ 	.byte	0x04, 0x17
        /*000a*/ 	.short	(.L_9 - .L_8)
.L_8:
        /*000c*/ 	.word	0x00000000
        /*0010*/ 	.short	0x0003
        /*0012*/ 	.short	0x0018
        /*0014*/ 	.byte	0x00, 0xf5, 0x21, 0x00


	//----- nvinfo : EIATTR_KPARAM_INFO
	.align		4
.L_9:
        /*0018*/ 	.byte	0x04, 0x17
        /*001a*/ 	.short	(.L_11 - .L_10)
.L_10:
        /*001c*/ 	.word	0x00000000
        /*0020*/ 	.short	0x0002
        /*0022*/ 	.short	0x0010
        /*0024*/ 	.byte	0x00, 0xf5, 0x21, 0x00


	//----- nvinfo : EIATTR_KPARAM_INFO
	.align		4
.L_11:
        /*0028*/ 	.byte	0x04, 0x17
        /*002a*/ 	.short	(.L_13 - .L_12)
.L_12:
        /*002c*/ 	.word	0x00000000
        /*0030*/ 	.short	0x0001
        /*0032*/ 	.short	0x0008
        /*0034*/ 	.byte	0x00, 0xf5, 0x21, 0x00


	//----- nvinfo : EIATTR_KPARAM_INFO
	.align		4
.L_13:
        /*0038*/ 	.byte	0x04, 0x17
        /*003a*/ 	.short	(.L_15 - .L_14)
.L_14:
        /*003c*/ 	.word	0x00000000
        /*0040*/ 	.short	0x0000
        /*0042*/ 	.short	0x0000
        /*0044*/ 	.byte	0x00, 0xf0, 0x11, 0x00


	//----- nvinfo : EIATTR_SPARSE_MMA_MASK
	.align		4
.L_15:
        /*0048*/ 	.byte	0x03, 0x50
        /*004a*/ 	.short	0x0000


	//----- nvinfo : EIATTR_MAXREG_COUNT
	.align		4
        /*004c*/ 	.byte	0x03, 0x1b
        /*004e*/ 	.short	0x00ff


	//----- nvinfo : EIATTR_MERCURY_ISA_VERSION
	.align		4
        /*0050*/ 	.byte	0x03, 0x5f
        /*0052*/ 	.short	0x0101


	//----- nvinfo : EIATTR_VRC_CTA_INIT_COUNT
	.align		4
        /*0054*/ 	.byte	0x02, 0x4a
	.zero		1
	.zero		1


	//----- nvinfo : EIATTR_EXIT_INSTR_OFFSETS
	.align		4
        /*0058*/ 	.byte	0x04, 0x1c
        /*005a*/ 	.short	(.L_17 - .L_16)


	//   ....[0]....
.L_16:
        /*005c*/ 	.word	0x000000c0


	//   ....[1]....
        /*0060*/ 	.word	0x00000aa0


	//----- nvinfo : EIATTR_CBANK_PARAM_SIZE
	.align		4
.L_17:
        /*0064*/ 	.byte	0x03, 0x19
        /*0066*/ 	.short	0x0020


	//----- nvinfo : EIATTR_PARAM_CBANK
	.align		4
        /*0068*/ 	.byte	0x04, 0x0a
        /*006a*/ 	.short	(.L_19 - .L_18)
	.align		4
.L_18:
        /*006c*/ 	.word	index@(.nv.constant0._Z6matmuliPKfS0_Pf)
        /*0070*/ 	.short	0x0380
        /*0072*/ 	.short	0x0020


	//----- nvinfo : EIATTR_SW_WAR
	.align		4
.L_19:
        /*0074*/ 	.byte	0x04, 0x36
        /*0076*/ 	.short	(.L_21 - .L_20)
.L_20:
        /*0078*/ 	.word	0x00000008
.L_21:


//--------------------- .nv.callgraph             --------------------------
	.section	.nv.callgraph,"",@"SHT_CUDA_CALLGRAPH"
	.align	4
	.sectionentsize	8
	.align		4
        /*0000*/ 	.word	0x00000000
	.align		4
        /*0004*/ 	.word	0xffffffff
	.align		4
        /*0008*/ 	.word	0x00000000
	.align		4
        /*000c*/ 	.word	0xfffffffe
	.align		4
        /*0010*/ 	.word	0x00000000
	.align		4
        /*0014*/ 	.word	0xfffffffd
	.align		4
        /*0018*/ 	.word	0x00000000
	.align		4
        /*001c*/ 	.word	0xfffffffc


//--------------------- .text._Z6matmuliPKfS0_Pf  --------------------------
	.section	.text._Z6matmuliPKfS0_Pf,"ax",@progbits
	.align	128
        .global         _Z6matmuliPKfS0_Pf
        .type           _Z6matmuliPKfS0_Pf,@function
        .size           _Z6matmuliPKfS0_Pf,(.L_x_5 - _Z6matmuliPKfS0_Pf)
        .other          _Z6matmuliPKfS0_Pf,@"STO_CUDA_ENTRY STV_DEFAULT"
_Z6matmuliPKfS0_Pf:
.text._Z6matmuliPKfS0_Pf:
[----:B------:R-:W-:Y:S01]  /*0000*/  LDC R1, c[0x0][0x37c] ;  /* 0x0000df00ff017b82 */ /* 0x000fe20000000800 */
[----:B------:R-:W0:Y:S07]  /*0010*/  S2R R0, SR_TID.Y ;  /* 0x0000000000007919 */ /* 0x000e2e0000002200 */
[----:B------:R-:W0:Y:S01]  /*0020*/  S2UR UR4, SR_CTAID.Y ;  /* 0x00000000000479c3 */ /* 0x000e220000002600 */
[----:B------:R-:W1:Y:S01]  /*0030*/  LDCU UR20, c[0x0][0x380] ;  /* 0x00007000ff1477ac */ /* 0x000e620008000800 */
[----:B------:R-:W2:Y:S06]  /*0040*/  S2R R3, SR_TID.X ;  /* 0x0000000000037919 */ /* 0x000eac0000002100 */
[----:B------:R-:W0:Y:S08]  /*0050*/  LDC R13, c[0x0][0x364] ;  /* 0x0000d900ff0d7b82 */ /* 0x000e300000000800 */
[----:B------:R-:W2:Y:S08]  /*0060*/  S2UR UR5, SR_CTAID.X ;  /* 0x00000000000579c3 */ /* 0x000eb00000002500 */
[----:B------:R-:W2:Y:S01]  /*0070*/  LDC R2, c[0x0][0x360] ;  /* 0x0000d800ff027b82 */ /* 0x000ea20000000800 */
[----:B0-----:R-:W-:-:S02]  /*0080*/  IMAD R13, R13, UR4, R0 ;  /* 0x000000040d0d7c24 */ /* 0x001fc4000f8e0200 */
[----:B--2---:R-:W-:-:S05]  /*0090*/  IMAD R0, R2, UR5, R3 ;  /* 0x0000000502007c24 */ /* 0x004fca000f8e0203 */
[----:B------:R-:W-:-:S04]  /*00a0*/  VIMNMX R2, PT, PT, R13, R0, !PT ;  /* 0x000000000d027248 */ /* 0x000fc80007fe0100 */
[----:B-1----:R-:W-:-:S13]  /*00b0*/  ISETP.GE.AND P0, PT, R2, UR20, PT ;  /* 0x0000001402007c0c */ /* 0x002fda000bf06270 */
[----:B------:R-:W-:Y:S05]  /*00c0*/  @P0 EXIT ;  /* 0x000000000000094d */ /* 0x000fea0003800000 */
[----:B------:R-:W-:Y:S01]  /*00d0*/  UISETP.GE.U32.AND UP0, UPT, UR20, 0x8, UPT ;  /* 0x000000081400788c */ /* 0x000fe2000bf06070 */
[----:B------:R-:W-:Y:S02]  /*00e0*/  HFMA2 R12, -RZ, RZ, 0, 0 ;  /* 0x00000000ff0c7431 */ /* 0x000fe400000001ff */
[----:B------:R-:W-:Y:S01]  /*00f0*/  IMAD R13, R13, UR20, RZ ;  /* 0x000000140d0d7c24 */ /* 0x000fe2000f8e02ff */
[----:B------:R-:W-:Y:S01]  /*0100*/  UMOV UR4, URZ ;  /* 0x000000ff00047c82 */ /* 0x000fe20008000000 */
[----:B------:R-:W0:Y:S04]  /*0110*/  LDCU.64 UR18, c[0x0][0x358] ;  /* 0x00006b00ff1277ac */ /* 0x000e280008000a00 */
[----:B------:R-:W-:Y:S05]  /*0120*/  BRA.U !UP0, `(.L_x_0) ;  /* 0x0000000508007547 */ /* 0x000fea000b800000 */
[----:B------:R-:W1:Y:S01]  /*0130*/  LDC.64 R2, c[0x0][0x388] ;  /* 0x0000e200ff027b82 */ /* 0x000e620000000a00 */
[----:B------:R-:W2:Y:S01]  /*0140*/  LDCU.64 UR22, c[0x0][0x390] ;  /* 0x00007200ff1677ac */ /* 0x000ea20008000a00 */
[----:B------:R-:W-:Y:S02]  /*0150*/  MOV R12, RZ ;  /* 0x000000ff000c7202 */ /* 0x000fe40000000f00 */
[----:B------:R-:W-:Y:S01]  /*0160*/  MOV R14, R0 ;  /* 0x00000000000e7202 */ /* 0x000fe20000000f00 */
[----:B------:R-:W-:-:S04]  /*0170*/  ULOP3.LUT UR4, UR20, 0x7ffffff8, URZ, 0xc0, !UPT ;  /* 0x7ffffff814047892 */ /* 0x000fc8000f8ec0ff */
[----:B------:R-:W-:Y:S02]  /*0180*/  UIADD3 UR5, UPT, UPT, -UR4, URZ, URZ ;  /* 0x000000ff04057290 */ /* 0x000fe4000fffe1ff */
[----:B--2---:R-:W-:Y:S02]  /*0190*/  UIMAD.WIDE UR6, UR20, 0x8, UR22 ;  /* 0x00000008140678a5 */ /* 0x004fe4000f8e0216 */
[----:B------:R-:W-:Y:S02]  /*01a0*/  UIMAD.WIDE UR8, UR20, 0xc, UR22 ;  /* 0x0000000c140878a5 */ /* 0x000fe4000f8e0216 */
[----:B------:R-:W-:Y:S01]  /*01b0*/  UIMAD.WIDE UR10, UR20, 0x10, UR22 ;  /* 0x00000010140a78a5 */ /* 0x000fe2000f8e0216 */
[----:B-1----:R-:W-:Y:S01]  /*01c0*/  IMAD.WIDE.U32 R2, R13, 0x4, R2 ;  /* 0x000000040d027825 */ /* 0x002fe200078e0002 */
[----:B------:R-:W-:Y:S02]  /*01d0*/  UIMAD.WIDE UR12, UR20, 0x14, UR22 ;  /* 0x00000014140c78a5 */ /* 0x000fe4000f8e0216 */
[----:B------:R-:W-:Y:S01]  /*01e0*/  UIMAD.WIDE UR14, UR20, 0x18, UR22 ;  /* 0x00000018140e78a5 */ /* 0x000fe2000f8e0216 */
[----:B------:R-:W-:Y:S01]  /*01f0*/  IADD3 R2, P0, PT, R2, 0x10, RZ ;  /* 0x0000001002027810 */ /* 0x000fe20007f1e0ff */
[----:B------:R-:W-:-:S03]  /*0200*/  UIMAD.WIDE UR16, UR20, 0x1c, UR22 ;  /* 0x0000001c141078a5 */ /* 0x000fc6000f8e0216 */
[----:B------:R-:W-:-:S09]  /*0210*/  IADD3.X R3, PT, PT, RZ, R3, RZ, P0, !PT ;  /* 0x00000003ff037210 */ /* 0x000fd200007fe4ff */
.L_x_1:
[----:B------:R-:W-:Y:S01]  /*0220*/  UIMAD.WIDE UR24, UR20, 0x4, UR22 ;  /* 0x00000004141878a5 */ /* 0x000fe2000f8e0216 */
[----:B------:R-:W-:Y:S01]  /*0230*/  MOV R23, 0x4 ;  /* 0x0000000400177802 */ /* 0x000fe20000000f00 */
[----:B------:R-:W-:Y:S01]  /*0240*/  HFMA2 R25, -RZ, RZ, 0, 2.384185791015625e-07 ;  /* 0x00000004ff197431 */ /* 0x000fe200000001ff */
[----:B0-----:R-:W2:Y:S03]  /*0250*/  LDG.E R21, desc[UR18][R2.64+-0x10] ;  /* 0xfffff01202157981 */ /* 0x001ea6000c1e1900 */
[----:B------:R-:W-:Y:S01]  /*0260*/  IMAD.WIDE R22, R14, R23, UR22 ;  /* 0x000000160e167e25 */ /* 0x000fe2000f8e0217 */
[----:B------:R-:W-:Y:S01]  /*0270*/  MOV R8, UR24 ;  /* 0x0000001800087c02 */ /* 0x000fe20008000f00 */
[----:B------:R-:W3:Y:S01]  /*0280*/  LDG.E R19, desc[UR18][R2.64+-0xc] ;  /* 0xfffff41202137981 */ /* 0x000ee2000c1e1900 */
[----:B------:R-:W-:-:S03]  /*0290*/  MOV R9, UR25 ;  /* 0x0000001900097c02 */ /* 0x000fc60008000f00 */
[----:B------:R-:W2:Y:S01]  /*02a0*/  LDG.E R22, desc[UR18][R22.64] ;  /* 0x0000001216167981 */ /* 0x000ea2000c1e1900 */
[----:B------:R-:W-:Y:S02]  /*02b0*/  IMAD.MOV.U32 R11, RZ, RZ, 0x4 ;  /* 0x00000004ff0b7424 */ /* 0x000fe400078e00ff */
[----:B------:R-:W-:-:S04]  /*02c0*/  IMAD.WIDE R8, R14, 0x4, R8 ;  /* 0x000000040e087825 */ /* 0x000fc800078e0208 */
[----:B------:R-:W-:Y:S01]  /*02d0*/  HFMA2 R7, -RZ, RZ, 0, 2.384185791015625e-07 ;  /* 0x00000004ff077431 */ /* 0x000fe200000001ff */
[----:B------:R-:W-:Y:S01]  /*02e0*/  MOV R5, 0x4 ;  /* 0x0000000400057802 */ /* 0x000fe20000000f00 */
[----:B------:R-:W4:Y:S01]  /*02f0*/  LDG.E R17, desc[UR18][R2.64+-0x8] ;  /* 0xfffff81202117981 */ /* 0x000f22000c1e1900 */
[----:B------:R-:W-:-:S03]  /*0300*/  IMAD.WIDE R24, R14, R25, UR6 ;  /* 0x000000060e187e25 */ /* 0x000fc6000f8e0219 */
[----:B------:R0:W3:Y:S01]  /*0310*/  LDG.E R20, desc[UR18][R8.64] ;  /* 0x0000001208147981 */ /* 0x0000e2000c1e1900 */
[----:B------:R-:W-:-:S03]  /*0320*/  IMAD.WIDE R10, R14, R11, UR8 ;  /* 0x000000080e0a7e25 */ /* 0x000fc6000f8e020b */
[----:B------:R-:W4:Y:S01]  /*0330*/  LDG.E R18, desc[UR18][R24.64] ;  /* 0x0000001218127981 */ /* 0x000f22000c1e1900 */
[----:B------:R-:W-:-:S04]  /*0340*/  IMAD.WIDE R4, R14, R5, UR10 ;  /* 0x0000000a0e047e25 */ /* 0x000fc8000f8e0205 */
[----:B------:R-:W-:Y:S01]  /*0350*/  HFMA2 R27, -RZ, RZ, 0, 2.384185791015625e-07 ;  /* 0x00000004ff1b7431 */ /* 0x000fe200000001ff */
[----:B------:R1:W5:Y:S01]  /*0360*/  LDG.E R16, desc[UR18][R10.64] ;  /* 0x000000120a107981 */ /* 0x000362000c1e1900 */
[C---:B------:R-:W-:Y:S01]  /*0370*/  IMAD.WIDE R6, R14.reuse, R7, UR12 ;  /* 0x0000000c0e067e25 */ /* 0x040fe2000f8e0207 */
[----:B0-----:R-:W-:Y:S02]  /*0380*/  MOV R9, 0x4 ;  /* 0x0000000400097802 */ /* 0x001fe40000000f00 */
[----:B------:R-:W5:Y:S04]  /*0390*/  LDG.E R15, desc[UR18][R2.64+-0x4] ;  /* 0xfffffc12020f7981 */ /* 0x000f68000c1e1900 */
[----:B------:R0:W5:Y:S01]  /*03a0*/  LDG.E R4, desc[UR18][R4.64] ;  /* 0x0000001204047981 */ /* 0x000162000c1e1900 */
[----:B------:R-:W-:-:S03]  /*03b0*/  IMAD.WIDE R8, R14, R9, UR14 ;  /* 0x0000000e0e087e25 */ /* 0x000fc6000f8e0209 */
[----:B------:R-:W5:Y:S01]  /*03c0*/  LDG.E R23, desc[UR18][R2.64] ;  /* 0x0000001202177981 */ /* 0x000f62000c1e1900 */
[----:B-1----:R-:W-:-:S03]  /*03d0*/  IMAD.WIDE R10, R14, R27, UR16 ;  /* 0x000000100e0a7e25 */ /* 0x002fc6000f8e021b */
[----:B------:R-:W5:Y:S04]  /*03e0*/  LDG.E R7, desc[UR18][R6.64] ;  /* 0x0000001206077981 */ /* 0x000f68000c1e1900 */
[----:B------:R-:W5:Y:S04]  /*03f0*/  LDG.E R24, desc[UR18][R2.64+0x4] ;  /* 0x0000041202187981 */ /* 0x000f68000c1e1900 */
[----:B------:R-:W5:Y:S04]  /*0400*/  LDG.E R8, desc[UR18][R8.64] ;  /* 0x0000001208087981 */ /* 0x000f68000c1e1900 */
[----:B------:R-:W5:Y:S04]  /*0410*/  LDG.E R25, desc[UR18][R2.64+0x8] ;  /* 0x0000081202197981 */ /* 0x000f68000c1e1900 */
[----:B------:R-:W5:Y:S04]  /*0420*/  LDG.E R10, desc[UR18][R10.64] ;  /* 0x000000120a0a7981 */ /* 0x000f68000c1e1900 */
[----:B------:R1:W5:Y:S01]  /*0430*/  LDG.E R27, desc[UR18][R2.64+0xc] ;  /* 0x00000c12021b7981 */ /* 0x000362000c1e1900 */
[----:B------:R-:W-:-:S04]  /*0440*/  UIADD3 UR5, UPT, UPT, UR5, 0x8, URZ ;  /* 0x0000000805057890 */ /* 0x000fc8000fffe0ff */
[----:B------:R-:W-:Y:S01]  /*0450*/  UISETP.NE.AND UP0, UPT, UR5, URZ, UPT ;  /* 0x000000ff0500728c */ /* 0x000fe2000bf05270 */
[----:B0-----:R-:W-:Y:S02]  /*0460*/  MOV R5, UR20 ;  /* 0x0000001400057c02 */ /* 0x001fe40008000f00 */
[----:B-1----:R-:W-:-:S03]  /*0470*/  IADD3 R2, P0, PT, R2, 0x20, RZ ;  /* 0x0000002002027810 */ /* 0x002fc60007f1e0ff */
[----:B------:R-:W-:Y:S01]  /*0480*/  IMAD R14, R5, 0x8, R14 ;  /* 0x00000008050e7824 */ /* 0x000fe200078e020e */
[----:B------:R-:W-:Y:S01]  /*0490*/  IADD3.X R3, PT, PT, RZ, R3, RZ, P0, !PT ;  /* 0x00000003ff037210 */ /* 0x000fe200007fe4ff */
[----:B--2---:R-:W-:-:S04]  /*04a0*/  FFMA R22, R21, R22, R12 ;  /* 0x0000001615167223 */ /* 0x004fc8000000000c */
[----:B---3--:R-:W-:-:S04]  /*04b0*/  FFMA R20, R19, R20, R22 ;  /* 0x0000001413147223 */ /* 0x008fc80000000016 */
[----:B----4-:R-:W-:-:S04]  /*04c0*/  FFMA R18, R17, R18, R20 ;  /* 0x0000001211127223 */ /* 0x010fc80000000014 */
[----:B-----5:R-:W-:-:S04]  /*04d0*/  FFMA R16, R15, R16, R18 ;  /* 0x000000100f107223 */ /* 0x020fc80000000012 */
[----:B------:R-:W-:-:S04]  /*04e0*/  FFMA R23, R23, R4, R16 ;  /* 0x0000000417177223 */ /* 0x000fc80000000010 */
[----:B------:R-:W-:-:S04]  /*04f0*/  FFMA R24, R24, R7, R23 ;  /* 0x0000000718187223 */ /* 0x000fc80000000017 */
[----:B------:R-:W-:-:S04]  /*0500*/  FFMA R8, R25, R8, R24 ;  /* 0x0000000819087223 */ /* 0x000fc80000000018 */
[----:B------:R-:W-:Y:S01]  /*0510*/  FFMA R12, R27, R10, R8 ;  /* 0x0000000a1b0c7223 */ /* 0x000fe20000000008 */
[----:B------:R-:W-:Y:S06]  /*0520*/  BRA.U UP0, `(.L_x_1) ;  /* 0xfffffffd003c7547 */ /* 0x000fec000b83ffff */
.L_x_0:
[----:B------:R-:W-:-:S04]  /*0530*/  ULOP3.LUT UR6, UR20, 0x7, URZ, 0xc0, !UPT ;  /* 0x0000000714067892 */ /* 0x000fc8000f8ec0ff */
[----:B------:R-:W-:-:S09]  /*0540*/  UISETP.NE.AND UP0, UPT, UR6, URZ, UPT ;  /* 0x000000ff0600728c */ /* 0x000fd2000bf05270 */
[----:B------:R-:W-:Y:S05]  /*0550*/  BRA.U !UP0, `(.L_x_2) ;  /* 0x0000000508407547 */ /* 0x000fea000b800000 */
[----:B------:R-:W-:Y:S02]  /*0560*/  UISETP.GE.U32.AND UP0, UPT, UR6, 0x4, UPT ;  /* 0x000000040600788c */ /* 0x000fe4000bf06070 */
[----:B------:R-:W-:-:S04]  /*0570*/  ULOP3.LUT UR5, UR20, 0x3, URZ, 0xc0, !UPT ;  /* 0x0000000314057892 */ /* 0x000fc8000f8ec0ff */
[----:B------:R-:W-:-:S03]  /*0580*/  UISETP.NE.AND UP1, UPT, UR5, URZ, UPT ;  /* 0x000000ff0500728c */ /* 0x000fc6000bf25270 */
[----:B------:R-:W-:Y:S08]  /*0590*/  BRA.U !UP0, `(.L_x_3) ;  /* 0x00000001087c7547 */ /* 0x000ff0000b800000 */
[----:B------:R-:W1:Y:S01]  /*05a0*/  LDC.64 R6, c[0x0][0x390] ;  /* 0x0000e400ff067b82 */ /* 0x000e620000000a00 */
[----:B------:R-:W2:Y:S01]  /*05b0*/  LDCU.64 UR6, c[0x0][0x388] ;  /* 0x00007100ff0677ac */ /* 0x000ea20008000a00 */
[----:B------:R-:W-:Y:S02]  /*05c0*/  MOV R9, UR4 ;  /* 0x0000000400097c02 */ /* 0x000fe40008000f00 */
[C---:B------:R-:W-:Y:S02]  /*05d0*/  IADD3 R3, PT, PT, R13.reuse, UR4, RZ ;  /* 0x000000040d037c10 */ /* 0x040fe4000fffe0ff */
[----:B------:R-:W-:Y:S01]  /*05e0*/  IADD3 R10, P0, PT, R13, UR4, RZ ;  /* 0x000000040d0a7c10 */ /* 0x000fe2000ff1e0ff */
[----:B------:R-:W-:Y:S01]  /*05f0*/  IMAD R9, R9, UR20, R0 ;  /* 0x0000001409097c24 */ /* 0x000fe2000f8e0200 */
[----:B------:R-:W3:Y:S01]  /*0600*/  LDC.64 R4, c[0x0][0x388] ;  /* 0x0000e200ff047b82 */ /* 0x000ee20000000a00 */
[----:B------:R-:W-:Y:S02]  /*0610*/  MOV R11, UR20 ;  /* 0x00000014000b7c02 */ /* 0x000fe40008000f00 */
[----:B------:R-:W-:Y:S01]  /*0620*/  MOV R15, UR20 ;  /* 0x00000014000f7c02 */ /* 0x000fe20008000f00 */
[----:B-1----:R-:W-:Y:S01]  /*0630*/  IMAD.WIDE R6, R9, 0x4, R6 ;  /* 0x0000000409067825 */ /* 0x002fe200078e0206 */
[----:B------:R-:W-:-:S05]  /*0640*/  MOV R9, UR20 ;  /* 0x0000001400097c02 */ /* 0x000fca0008000f00 */
[----:B------:R-:W-:Y:S02]  /*0650*/  IMAD.WIDE R8, R9, 0x4, R6 ;  /* 0x0000000409087825 */ /* 0x000fe400078e0206 */
[----:B0-----:R-:W4:Y:S02]  /*0660*/  LDG.E R6, desc[UR18][R6.64] ;  /* 0x0000001206067981 */ /* 0x001f24000c1e1900 */
[----:B---3--:R-:W-:Y:S01]  /*0670*/  IMAD.WIDE.U32 R4, R3, 0x4, R4 ;  /* 0x0000000403047825 */ /* 0x008fe200078e0004 */
[----:B------:R-:W-:Y:S01]  /*0680*/  IADD3.X R3, PT, PT, RZ, RZ, RZ, P0, !PT ;  /* 0x000000ffff037210 */ /* 0x000fe200007fe4ff */
[----:B------:R-:W3:Y:S01]  /*0690*/  LDG.E R17, desc[UR18][R8.64] ;  /* 0x0000001208117981 */ /* 0x000ee2000c1e1900 */
[----:B--2---:R-:W-:-:S03]  /*06a0*/  LEA R2, P0, R10, UR6, 0x2 ;  /* 0x000000060a027c11 */ /* 0x004fc6000f8010ff */
[----:B------:R-:W4:Y:S01]  /*06b0*/  LDG.E R5, desc[UR18][R4.64] ;  /* 0x0000001204057981 */ /* 0x000f22000c1e1900 */
[----:B------:R-:W-:Y:S01]  /*06c0*/  LEA.HI.X R3, R10, UR7, R3, 0x2, P0 ;  /* 0x000000070a037c11 */ /* 0x000fe200080f1403 */
[----:B------:R-:W-:-:S04]  /*06d0*/  IMAD.WIDE R10, R11, 0x4, R8 ;  /* 0x000000040b0a7825 */ /* 0x000fc800078e0208 */
[----:B------:R-:W3:Y:S01]  /*06e0*/  LDG.E R16, desc[UR18][R2.64+0x4] ;  /* 0x0000041202107981 */ /* 0x000ee2000c1e1900 */
[----:B------:R-:W-:-:S03]  /*06f0*/  IMAD.WIDE R14, R15, 0x4, R10 ;  /* 0x000000040f0e7825 */ /* 0x000fc600078e020a */
[----:B------:R-:W2:Y:S04]  /*0700*/  LDG.E R19, desc[UR18][R10.64] ;  /* 0x000000120a137981 */ /* 0x000ea8000c1e1900 */
[----:B------:R-:W2:Y:S04]  /*0710*/  LDG.E R18, desc[UR18][R2.64+0x8] ;  /* 0x0000081202127981 */ /* 0x000ea8000c1e1900 */
[----:B------:R-:W5:Y:S04]  /*0720*/  LDG.E R20, desc[UR18][R2.64+0xc] ;  /* 0x00000c1202147981 */ /* 0x000f68000c1e1900 */
[----:B------:R-:W5:Y:S01]  /*0730*/  LDG.E R14, desc[UR18][R14.64] ;  /* 0x000000120e0e7981 */ /* 0x000f62000c1e1900 */
[----:B------:R-:W-:Y:S01]  /*0740*/  UIADD3 UR4, UPT, UPT, UR4, 0x4, URZ ;  /* 0x0000000404047890 */ /* 0x000fe2000fffe0ff */
[----:B----4-:R-:W-:-:S04]  /*0750*/  FFMA R5, R5, R6, R12 ;  /* 0x0000000605057223 */ /* 0x010fc8000000000c */
[----:B---3--:R-:W-:-:S04]  /*0760*/  FFMA R5, R16, R17, R5 ;  /* 0x0000001110057223 */ /* 0x008fc80000000005 */
[----:B--2---:R-:W-:-:S04]  /*0770*/  FFMA R5, R18, R19, R5 ;  /* 0x0000001312057223 */ /* 0x004fc80000000005 */
[----:B-----5:R-:W-:-:S07]  /*0780*/  FFMA R12, R20, R14, R5 ;  /* 0x0000000e140c7223 */ /* 0x020fce0000000005 */
.L_x_3:
[----:B------:R-:W-:Y:S05]  /*0790*/  BRA.U !UP1, `(.L_x_2) ;  /* 0x0000000109b07547 */ /* 0x000fea000b800000 */
[----:B------:R-:W-:Y:S01]  /*07a0*/  UISETP.NE.AND UP0, UPT, UR5, 0x1, UPT ;  /* 0x000000010500788c */ /* 0x000fe2000bf05270 */
[----:B------:R-:W-:Y:S01]  /*07b0*/  MOV R7, UR4 ;  /* 0x0000000400077c02 */ /* 0x000fe20008000f00 */
[----:B------:R-:W-:Y:S02]  /*07c0*/  ULOP3.LUT UR5, UR20, 0x1, URZ, 0xc0, !UPT ;  /* 0x0000000114057892 */ /* 0x000fe4000f8ec0ff */
[----:B------:R-:W-:Y:S02]  /*07d0*/  IMAD.U32 R15, RZ, RZ, UR20 ;  /* 0x00000014ff0f7e24 */ /* 0x000fe4000f8e00ff */
[----:B------:R-:W-:Y:S01]  /*07e0*/  UISETP.NE.U32.AND UP1, UPT, UR5, 0x1, UPT ;  /* 0x000000010500788c */ /* 0x000fe2000bf25070 */
[----:B------:R-:W-:-:S04]  /*07f0*/  PLOP3.LUT P1, PT, PT, PT, UP0, 0x80, 0x8 ;  /* 0x000000000008781c */ /* 0x000fc80003f2f008 */
[----:B------:R-:W1:Y:S01]  /*0800*/  @UP0 LDCU.64 UR6, c[0x0][0x388] ;  /* 0x00007100ff0607ac */ /* 0x000e620008000a00 */
[----:B------:R-:W-:Y:S01]  /*0810*/  PLOP3.LUT P0, PT, PT, PT, UP1, 0x80, 0x8 ;  /* 0x000000000008781c */ /* 0x000fe20003f0f018 */
[----:B------:R-:W2:Y:S01]  /*0820*/  @UP0 LDCU.64 UR8, c[0x0][0x390] ;  /* 0x00007200ff0807ac */ /* 0x000ea20008000a00 */
[----:B------:R-:W3:Y:S06]  /*0830*/  @UP0 LDCU.64 UR10, c[0x0][0x388] ;  /* 0x00007100ff0a07ac */ /* 0x000eec0008000a00 */
[C---:B------:R-:W-:Y:S01]  /*0840*/  @P1 VIADD R3, R13.reuse, UR4 ;  /* 0x000000040d031c36 */ /* 0x040fe20008000000 */
[----:B------:R-:W-:Y:S01]  /*0850*/  @P1 IADD3 R6, P2, PT, R13, UR4, RZ ;  /* 0x000000040d061c10 */ /* 0x000fe2000ff5e0ff */
[----:B------:R-:W4:Y:S01]  /*0860*/  @!UP1 LDCU.64 UR12, c[0x0][0x388] ;  /* 0x00007100ff0c97ac */ /* 0x000f220008000a00 */
[----:B------:R-:W-:Y:S01]  /*0870*/  @UP0 UIADD3 UR4, UPT, UPT, UR4, 0x2, URZ ;  /* 0x0000000204040890 */ /* 0x000fe2000fffe0ff */
[----:B-1----:R-:W-:-:S02]  /*0880*/  MOV R10, UR6 ;  /* 0x00000006000a7c02 */ /* 0x002fc40008000f00 */
[----:B------:R-:W-:Y:S01]  /*0890*/  MOV R11, UR7 ;  /* 0x00000007000b7c02 */ /* 0x000fe20008000f00 */
[----:B------:R-:W1:Y:S01]  /*08a0*/  @!UP1 LDCU.64 UR6, c[0x0][0x390] ;  /* 0x00007200ff0697ac */ /* 0x000e620008000a00 */
[----:B--2---:R-:W-:Y:S02]  /*08b0*/  MOV R4, UR8 ;  /* 0x0000000800047c02 */ /* 0x004fe40008000f00 */
[----:B------:R-:W-:Y:S01]  /*08c0*/  MOV R5, UR9 ;  /* 0x0000000900057c02 */ /* 0x000fe20008000f00 */
[----:B------:R-:W-:-:S04]  /*08d0*/  @P1 IMAD.WIDE.U32 R10, R3, 0x4, R10 ;  /* 0x00000004030a1825 */ /* 0x000fc800078e000a */
[----:B------:R-:W-:Y:S01]  /*08e0*/  @P1 IMAD R3, R7, UR20, R0 ;  /* 0x0000001407031c24 */ /* 0x000fe2000f8e0200 */
[----:B------:R-:W-:Y:S01]  /*08f0*/  @P1 IADD3.X R7, PT, PT, RZ, RZ, RZ, P2, !PT ;  /* 0x000000ffff071210 */ /* 0x000fe200017fe4ff */
[----:B0-----:R-:W2:Y:S01]  /*0900*/  @P1 LDG.E R11, desc[UR18][R10.64] ;  /* 0x000000120a0b1981 */ /* 0x001ea2000c1e1900 */
[C---:B---3--:R-:W-:Y:S01]  /*0910*/  @P1 LEA R2, P2, R6.reuse, UR10, 0x2 ;  /* 0x0000000a06021c11 */ /* 0x048fe2000f8410ff */
[----:B------:R-:W-:Y:S01]  /*0920*/  @P1 IMAD.WIDE R4, R3, 0x4, R4 ;  /* 0x0000000403041825 */ /* 0x000fe200078e0204 */
[----:B------:R-:W-:Y:S02]  /*0930*/  MOV R19, UR4 ;  /* 0x0000000400137c02 */ /* 0x000fe40008000f00 */
[----:B------:R-:W-:Y:S02]  /*0940*/  @P1 LEA.HI.X R3, R6, UR11, R7, 0x2, P2 ;  /* 0x0000000b06031c11 */ /* 0x000fe400090f1407 */
[----:B----4-:R-:W-:Y:S01]  /*0950*/  MOV R6, UR12 ;  /* 0x0000000c00067c02 */ /* 0x010fe20008000f00 */
[----:B------:R-:W-:Y:S01]  /*0960*/  @P1 IMAD.WIDE R14, R15, 0x4, R4 ;  /* 0x000000040f0e1825 */ /* 0x000fe200078e0204 */
[----:B------:R-:W-:Y:S01]  /*0970*/  MOV R7, UR13 ;  /* 0x0000000d00077c02 */ /* 0x000fe20008000f00 */
[----:B------:R-:W2:Y:S01]  /*0980*/  @P1 LDG.E R4, desc[UR18][R4.64] ;  /* 0x0000001204041981 */ /* 0x000ea2000c1e1900 */
[----:B------:R-:W-:Y:S01]  /*0990*/  @!P0 IADD3 R17, PT, PT, R13, UR4, RZ ;  /* 0x000000040d118c10 */ /* 0x000fe2000fffe0ff */
[----:B------:R-:W-:Y:S01]  /*09a0*/  @!P0 IMAD R19, R19, UR20, R0 ;  /* 0x0000001413138c24 */ /* 0x000fe2000f8e0200 */
[----:B-1----:R-:W-:Y:S01]  /*09b0*/  MOV R8, UR6 ;  /* 0x0000000600087c02 */ /* 0x002fe20008000f00 */
[----:B------:R-:W3:Y:S01]  /*09c0*/  @P1 LDG.E R14, desc[UR18][R14.64] ;  /* 0x000000120e0e1981 */ /* 0x000ee2000c1e1900 */
[----:B------:R-:W-:Y:S01]  /*09d0*/  MOV R9, UR7 ;  /* 0x0000000700097c02 */ /* 0x000fe20008000f00 */
[----:B------:R-:W-:-:S02]  /*09e0*/  @!P0 IMAD.WIDE.U32 R6, R17, 0x4, R6 ;  /* 0x0000000411068825 */ /* 0x000fc400078e0006 */
[----:B------:R-:W3:Y:S02]  /*09f0*/  @P1 LDG.E R2, desc[UR18][R2.64+0x4] ;  /* 0x0000041202021981 */ /* 0x000ee4000c1e1900 */
[----:B------:R-:W-:Y:S02]  /*0a00*/  @!P0 IMAD.WIDE R8, R19, 0x4, R8 ;  /* 0x0000000413088825 */ /* 0x000fe400078e0208 */
[----:B------:R-:W4:Y:S04]  /*0a10*/  @!P0 LDG.E R7, desc[UR18][R6.64] ;  /* 0x0000001206078981 */ /* 0x000f28000c1e1900 */
[----:B------:R-:W4:Y:S01]  /*0a20*/  @!P0 LDG.E R8, desc[UR18][R8.64] ;  /* 0x0000001208088981 */ /* 0x000f22000c1e1900 */
[----:B--2---:R-:W-:-:S04]  /*0a30*/  @P1 FFMA R11, R11, R4, R12 ;  /* 0x000000040b0b1223 */ /* 0x004fc8000000000c */
[----:B---3--:R-:W-:-:S04]  /*0a40*/  @P1 FFMA R12, R2, R14, R11 ;  /* 0x0000000e020c1223 */ /* 0x008fc8000000000b */
[----:B----4-:R-:W-:-:S07]  /*0a50*/  @!P0 FFMA R12, R7, R8, R12 ;  /* 0x00000008070c8223 */ /* 0x010fce000000000c */
.L_x_2:
[----:B------:R-:W1:Y:S01]  /*0a60*/  LDC.64 R2, c[0x0][0x398] ;  /* 0x0000e600ff027b82 */ /* 0x000e620000000a00 */
[----:B------:R-:W-:-:S05]  /*0a70*/  IADD3 R13, PT, PT, R0, R13, RZ ;  /* 0x0000000d000d7210 */ /* 0x000fca0007ffe0ff */
[----:B-1----:R-:W-:-:S05]  /*0a80*/  IMAD.WIDE R2, R13, 0x4, R2 ;  /* 0x000000040d027825 */ /* 0x002fca00078e0202 */
[----:B0-----:R-:W-:Y:S01]  /*0a90*/  STG.E desc[UR18][R2.64], R12 ;  /* 0x0000000c02007986 */ /* 0x001fe2000c101912 */
[----:B------:R-:W-:Y:S05]  /*0aa0*/  EXIT ;  /* 0x000000000000794d */ /* 0x000fea0003800000 */
.L_x_4:
[----:B------:R-:W-:-:S00]  /*0ab0*/  BRA `(.L_x_4) ;  /* 0xfffffffc00fc7947 */ /* 0x000fc0000383ffff */
[----:B------:R-:W-:-:S00]  /*0ac0*/  NOP ;  /* 0x0000000000007918 */ /* 0x000fc00000000000 */
        /* <DEDUP_REMOVED lines=11> */
.L_x_5:


//--------------------- .nv.shared.reserved.0     --------------------------
	.section	.nv.shared.reserved.0,"aw",@nobits
	.weak		__nv_reservedSMEM_offset_0_alias
	.size		__nv_reservedSMEM_offset_0_alias, 0, 64
	.other		__nv_reservedSMEM_offset_0_alias,@"STO_CUDA_RESERVED_SHARED STV_DEFAULT"
__nv_reservedSMEM_offset_0_alias:
	.zero		0
	.zero		64


//--------------------- .nv.constant0._Z6matmuliPKfS0_Pf --------------------------
	.section	.nv.constant0._Z6matmuliPKfS0_Pf,"a",@progbits
	.sectionflags	@""
	.align	4
.nv.constant0._Z6matmuliPKfS0_Pf:
	.zero		928


//--------------------- SYMBOLS --------------------------

	.type		.nv.reservedSmem.offset0,@object
	.size		.nv.reservedSmem.offset0,0x4
